//
// Generated by NVIDIA NVVM Compiler
//
// Compiler Build ID: CL-36424714
// Cuda compilation tools, release 13.0, V13.0.88
// Based on NVVM 20.0.0
//

.version 9.0
.target sm_100
.address_size 64

	// .globl	_Z25neighbored_pair_reductionPiS_i

.visible .entry _Z25neighbored_pair_reductionPiS_i(
	.param .u64 .ptr .align 1 _Z25neighbored_pair_reductionPiS_i_param_0,
	.param .u64 .ptr .align 1 _Z25neighbored_pair_reductionPiS_i_param_1,
	.param .u32 _Z25neighbored_pair_reductionPiS_i_param_2
)
{
	.reg .pred 	%p<13>;
	.reg .b32 	%r<38>;
	.reg .b64 	%rd<14>;

	ld.param.u64 	%rd4, [_Z25neighbored_pair_reductionPiS_i_param_0];
	ld.param.u64 	%rd3, [_Z25neighbored_pair_reductionPiS_i_param_1];
	ld.param.u32 	%r6, [_Z25neighbored_pair_reductionPiS_i_param_2];
	cvta.to.global.u64 	%rd1, %rd4;
	mov.u32 	%r1, %tid.x;
	mov.u32 	%r2, %ntid.x;
	mov.u32 	%r3, %ctaid.x;
	mul.lo.s32 	%r4, %r2, %r3;
	add.s32 	%r5, %r4, %r1;
	setp.gt.s32 	%p1, %r5, %r6;
	@%p1 bra 	$L__BB0_10;
	setp.lt.u32 	%p2, %r2, 512;
	setp.gt.u32 	%p3, %r1, 255;
	mul.wide.s32 	%rd5, %r5, 4;
	add.s64 	%rd2, %rd1, %rd5;
	or.pred  	%p4, %p2, %p3;
	@%p4 bra 	$L__BB0_3;
	ld.global.u32 	%r8, [%rd2+1024];
	ld.global.u32 	%r9, [%rd2];
	add.s32 	%r10, %r9, %r8;
	st.global.u32 	[%rd2], %r10;
$L__BB0_3:
	bar.sync 	0;
	setp.lt.u32 	%p5, %r2, 256;
	setp.gt.u32 	%p6, %r1, 127;
	or.pred  	%p7, %p5, %p6;
	@%p7 bra 	$L__BB0_5;
	ld.global.u32 	%r12, [%rd2+512];
	ld.global.u32 	%r13, [%rd2];
	add.s32 	%r14, %r13, %r12;
	st.global.u32 	[%rd2], %r14;
$L__BB0_5:
	bar.sync 	0;
	setp.lt.u32 	%p8, %r2, 128;
	setp.gt.u32 	%p9, %r1, 63;
	or.pred  	%p10, %p8, %p9;
	@%p10 bra 	$L__BB0_7;
	ld.global.u32 	%r16, [%rd2+256];
	ld.global.u32 	%r17, [%rd2];
	add.s32 	%r18, %r17, %r16;
	st.global.u32 	[%rd2], %r18;
$L__BB0_7:
	bar.sync 	0;
	setp.gt.u32 	%p11, %r1, 32;
	@%p11 bra 	$L__BB0_10;
	cvt.u64.u32 	%rd6, %r4;
	cvt.u64.u32 	%rd7, %r1;
	add.s64 	%rd8, %rd6, %rd7;
	shl.b64 	%rd9, %rd8, 2;
	add.s64 	%rd10, %rd1, %rd9;
	ld.volatile.global.u32 	%r19, [%rd10+128];
	ld.volatile.global.u32 	%r20, [%rd10];
	add.s32 	%r21, %r20, %r19;
	st.volatile.global.u32 	[%rd10], %r21;
	ld.volatile.global.u32 	%r22, [%rd10+64];
	ld.volatile.global.u32 	%r23, [%rd10];
	add.s32 	%r24, %r23, %r22;
	st.volatile.global.u32 	[%rd10], %r24;
	ld.volatile.global.u32 	%r25, [%rd10+32];
	ld.volatile.global.u32 	%r26, [%rd10];
	add.s32 	%r27, %r26, %r25;
	st.volatile.global.u32 	[%rd10], %r27;
	ld.volatile.global.u32 	%r28, [%rd10+16];
	ld.volatile.global.u32 	%r29, [%rd10];
	add.s32 	%r30, %r29, %r28;
	st.volatile.global.u32 	[%rd10], %r30;
	ld.volatile.global.u32 	%r31, [%rd10+8];
	ld.volatile.global.u32 	%r32, [%rd10];
	add.s32 	%r33, %r32, %r31;
	st.volatile.global.u32 	[%rd10], %r33;
	ld.volatile.global.u32 	%r34, [%rd10+4];
	ld.volatile.global.u32 	%r35, [%rd10];
	add.s32 	%r36, %r35, %r34;
	st.volatile.global.u32 	[%rd10], %r36;
	setp.ne.s32 	%p12, %r1, 0;
	@%p12 bra 	$L__BB0_10;
	ld.global.u32 	%r37, [%rd2];
	cvta.to.global.u64 	%rd11, %rd3;
	mul.wide.u32 	%rd12, %r3, 4;
	add.s64 	%rd13, %rd11, %rd12;
	st.global.u32 	[%rd13], %r37;
$L__BB0_10:
	ret;

}


// ===== COMPILED SASS (sm_100) =====

	.target	sm_100

	.elftype	@"ET_EXEC"


//--------------------- .note.nv.tkinfo           --------------------------
	.section	.note.nv.tkinfo,"",@"SHT_NOTE"
	.sectionflags	@"SHF_NOTE_NV_TKINFO"
	.tkinfo
        /*0018*/ 	.word	0x00000002
        /*0030*/ 	.string	""
        /*0030*/ 	.string	"ptxas"
        /*0030*/ 	.string	"Cuda compilation tools, release 13.0, V13.0.88"
        /*0030*/ 	.string	"Build cuda_13.0.r13.0/compiler.36424714_0"
        /*0030*/ 	.string	"-arch sm_100 -m 64 "



//--------------------- .note.nv.cuinfo           --------------------------
	.section	.note.nv.cuinfo,"",@"SHT_NOTE"
	.sectionflags	@"SHF_NOTE_NV_CUINFO"
        /*0018*/ 	.short	0x0002
        /*001a*/ 	.short	0x0064
        /*001c*/ 	.short	0x0082
	.zero		2


//--------------------- .nv.info                  --------------------------
	.section	.nv.info,"",@"SHT_CUDA_INFO"
	.align	4


	//----- nvinfo : EIATTR_REGCOUNT
	.align		4
        /*0000*/ 	.byte	0x04, 0x2f
        /*0002*/ 	.short	(.L_1 - .L_0)
	.align		4
.L_0:
        /*0004*/ 	.word	index@(_Z25neighbored_pair_reductionPiS_i)
        /*0008*/ 	.word	0x00000010


	//----- nvinfo : EIATTR_FRAME_SIZE
	.align		4
.L_1:
        /*000c*/ 	.byte	0x04, 0x11
        /*000e*/ 	.short	(.L_3 - .L_2)
	.align		4
.L_2:
        /*0010*/ 	.word	index@(_Z25neighbored_pair_reductionPiS_i)
        /*0014*/ 	.word	0x00000000


	//----- nvinfo : EIATTR_MIN_STACK_SIZE
	.align		4
.L_3:
        /*0018*/ 	.byte	0x04, 0x12
        /*001a*/ 	.short	(.L_5 - .L_4)
	.align		4
.L_4:
        /*001c*/ 	.word	index@(_Z25neighbored_pair_reductionPiS_i)
        /*0020*/ 	.word	0x00000000
.L_5:


//--------------------- .nv.compat                --------------------------
	.section	.nv.compat,"",@"SHT_CUDA_COMPAT_INFO"
	.align	4
        /*0000*/ 	.byte	0x02, 0x09, 0x00, 0x00, 0x02, 0x02, 0x01, 0x00, 0x02, 0x05, 0x05, 0x00, 0x03, 0x07, 0x01, 0x01
        /*0010*/ 	.byte	0x02, 0x03, 0x00, 0x00, 0x02, 0x06, 0x01, 0x00, 0x04, 0x0b, 0x08, 0x00, 0x09, 0x00, 0x00, 0x00
        /*0020*/ 	.byte	0x00, 0x00, 0x00, 0x00


//--------------------- .nv.info._Z25neighbored_pair_reductionPiS_i --------------------------
	.section	.nv.info._Z25neighbored_pair_reductionPiS_i,"",@"SHT_CUDA_INFO"
	.sectionflags	@""
	.align	4


	//----- nvinfo : EIATTR_CUDA_API_VERSION
	.align		4
        /*0000*/ 	.byte	0x04, 0x37
        /*0002*/ 	.short	(.L_7 - .L_6)
.L_6:
        /*0004*/ 	.word	0x00000082


	//----- nvinfo : EIATTR_KPARAM_INFO
	.align		4
.L_7:
        /*0008*/ 	.byte	0x04, 0x17
        /*000a*/ 	.short	(.L_9 - .L_8)
.L_8:
        /*000c*/ 	.word	0x00000000
        /*0010*/ 	.short	0x0002
        /*0012*/ 	.short	0x0010
        /*0014*/ 	.byte	0x00, 0xf0, 0x11, 0x00


	//----- nvinfo : EIATTR_KPARAM_INFO
	.align		4
.L_9:
        /*0018*/ 	.byte	0x04, 0x17
        /*001a*/ 	.short	(.L_11 - .L_10)
.L_10:
        /*001c*/ 	.word	0x00000000
        /*0020*/ 	.short	0x0001
        /*0022*/ 	.short	0x0008
        /*0024*/ 	.byte	0x00, 0xf5, 0x21, 0x00


	//----- nvinfo : EIATTR_KPARAM_INFO
	.align		4
.L_11:
        /*0028*/ 	.byte	0x04, 0x17
        /*002a*/ 	.short	(.L_13 - .L_12)
.L_12:
        /*002c*/ 	.word	0x00000000
        /*0030*/ 	.short	0x0000
        /*0032*/ 	.short	0x0000
        /*0034*/ 	.byte	0x00, 0xf5, 0x21, 0x00


	//----- nvinfo : EIATTR_SPARSE_MMA_MASK
	.align		4
.L_13:
        /*0038*/ 	.byte	0x03, 0x50
        /*003a*/ 	.short	0x0000


	//----- nvinfo : EIATTR_MAXREG_COUNT
	.align		4
        /*003c*/ 	.byte	0x03, 0x1b
        /*003e*/ 	.short	0x00ff


	//----- nvinfo : EIATTR_NUM_BARRIERS
	.align		4
        /*0040*/ 	.byte	0x02, 0x4c
        /*0042*/ 	.byte	0x01
	.zero		1


	//----- nvinfo : EIATTR_MERCURY_ISA_VERSION
	.align		4
        /*0044*/ 	.byte	0x03, 0x5f
        /*0046*/ 	.short	0x0101


	//----- nvinfo : EIATTR_VRC_CTA_INIT_COUNT
	.align		4
        /*0048*/ 	.byte	0x02, 0x4a
	.zero		1
	.zero		1


	//----- nvinfo : EIATTR_EXIT_INSTR_OFFSETS
	.align		4
        /*004c*/ 	.byte	0x04, 0x1c
        /*004e*/ 	.short	(.L_15 - .L_14)


	//   ....[0]....
.L_14:
        /*0050*/ 	.word	0x00000080


	//   ....[1]....
        /*0054*/ 	.word	0x000002b0


	//   ....[2]....
        /*0058*/ 	.word	0x000004a0


	//   ....[3]....
        /*005c*/ 	.word	0x000004f0


	//----- nvinfo : EIATTR_CRS_STACK_SIZE
	.align		4
.L_15:
        /*0060*/ 	.byte	0x04, 0x1e
        /*0062*/ 	.short	(.L_17 - .L_16)
.L_16:
        /*0064*/ 	.word	0x00000000


	//----- nvinfo : EIATTR_CBANK_PARAM_SIZE
	.align		4
.L_17:
        /*0068*/ 	.byte	0x03, 0x19
        /*006a*/ 	.short	0x0014


	//----- nvinfo : EIATTR_PARAM_CBANK
	.align		4
        /*006c*/ 	.byte	0x04, 0x0a
        /*006e*/ 	.short	(.L_19 - .L_18)
	.align		4
.L_18:
        /*0070*/ 	.word	index@(.nv.constant0._Z25neighbored_pair_reductionPiS_i)
        /*0074*/ 	.short	0x0380
        /*0076*/ 	.short	0x0014


	//----- nvinfo : EIATTR_SW_WAR
	.align		4
.L_19:
        /*0078*/ 	.byte	0x04, 0x36
        /*007a*/ 	.short	(.L_21 - .L_20)
.L_20:
        /*007c*/ 	.word	0x00000008
.L_21:


//--------------------- .nv.callgraph             --------------------------
	.section	.nv.callgraph,"",@"SHT_CUDA_CALLGRAPH"
	.align	4
	.sectionentsize	8
	.align		4
        /*0000*/ 	.word	0x00000000
	.align		4
        /*0004*/ 	.word	0xffffffff
	.align		4
        /*0008*/ 	.word	0x00000000
	.align		4
        /*000c*/ 	.word	0xfffffffe
	.align		4
        /*0010*/ 	.word	0x00000000
	.align		4
        /*0014*/ 	.word	0xfffffffd
	.align		4
        /*0018*/ 	.word	0x00000000
	.align		4
        /*001c*/ 	.word	0xfffffffc


//--------------------- .text._Z25neighbored_pair_reductionPiS_i --------------------------
	.section	.text._Z25neighbored_pair_reductionPiS_i,"ax",@progbits
	.align	128
        .global         _Z25neighbored_pair_reductionPiS_i
        .type           _Z25neighbored_pair_reductionPiS_i,@function
        .size           _Z25neighbored_pair_reductionPiS_i,(.L_x_7 - _Z25neighbored_pair_reductionPiS_i)
        .other          _Z25neighbored_pair_reductionPiS_i,@"STO_CUDA_ENTRY STV_DEFAULT"
_Z25neighbored_pair_reductionPiS_i:
.text._Z25neighbored_pair_reductionPiS_i:
[----:B------:R-:W-:Y:S01]  /*0000*/  LDC R1, c[0x0][0x37c] ;  /* 0x0000df00ff017b82 */ /* 0x000fe20000000800 */
[----:B------:R-:W0:Y:S07]  /*0010*/  S2R R0, SR_CTAID.X ;  /* 0x0000000000007919 */ /* 0x000e2e0000002500 */
[----:B------:R-:W0:Y:S01]  /*0020*/  LDC R9, c[0x0][0x360] ;  /* 0x0000d800ff097b82 */ /* 0x000e220000000800 */
[----:B------:R-:W1:Y:S01]  /*0030*/  LDCU UR4, c[0x0][0x390] ;  /* 0x00007200ff0477ac */ /* 0x000e620008000800 */
[----:B------:R-:W2:Y:S01]  /*0040*/  S2R R6, SR_TID.X ;  /* 0x0000000000067919 */ /* 0x000ea20000002100 */
[----:B0-----:R-:W-:-:S04]  /*0050*/  IMAD R5, R9, R0, RZ ;  /* 0x0000000009057224 */ /* 0x001fc800078e02ff */
[----:B--2---:R-:W-:-:S05]  /*0060*/  IMAD.IADD R7, R5, 0x1, R6 ;  /* 0x0000000105077824 */ /* 0x004fca00078e0206 */
[----:B-1----:R-:W-:-:S13]  /*0070*/  ISETP.GT.AND P0, PT, R7, UR4, PT ;  /* 0x0000000407007c0c */ /* 0x002fda000bf04270 */
[----:B------:R-:W-:Y:S05]  /*0080*/  @P0 EXIT ;  /* 0x000000000000094d */ /* 0x000fea0003800000 */
[----:B------:R-:W0:Y:S01]  /*0090*/  LDC.64 R2, c[0x0][0x380] ;  /* 0x0000e000ff027b82 */ /* 0x000e220000000a00 */
[C---:B------:R-:W-:Y:S01]  /*00a0*/  ISETP.GT.U32.AND P1, PT, R6.reuse, 0xff, PT ;  /* 0x000000ff0600780c */ /* 0x040fe20003f24070 */
[----:B------:R-:W1:Y:S01]  /*00b0*/  LDCU.64 UR4, c[0x0][0x358] ;  /* 0x00006b00ff0477ac */ /* 0x000e620008000a00 */
[C---:B------:R-:W-:Y:S01]  /*00c0*/  ISETP.GT.U32.AND P2, PT, R6.reuse, 0x7f, PT ;  /* 0x0000007f0600780c */ /* 0x040fe20003f44070 */
[----:B------:R-:W-:Y:S01]  /*00d0*/  BSSY.RECONVERGENT B0, `(.L_x_0) ;  /* 0x000000c000007945 */ /* 0x000fe20003800200 */
[C---:B------:R-:W-:Y:S02]  /*00e0*/  ISETP.LT.U32.OR P1, PT, R9.reuse, 0x200, P1 ;  /* 0x000002000900780c */ /* 0x040fe40000f21470 */
[----:B------:R-:W-:Y:S02]  /*00f0*/  ISETP.GT.U32.AND P0, PT, R6, 0x3f, PT ;  /* 0x0000003f0600780c */ /* 0x000fe40003f04070 */
[C---:B------:R-:W-:Y:S02]  /*0100*/  ISETP.LT.U32.OR P2, PT, R9.reuse, 0x100, P2 ;  /* 0x000001000900780c */ /* 0x040fe40001741470 */
[----:B------:R-:W-:-:S02]  /*0110*/  ISETP.LT.U32.OR P0, PT, R9, 0x80, P0 ;  /* 0x000000800900780c */ /* 0x000fc40000701470 */
[----:B------:R-:W-:Y:S01]  /*0120*/  ISETP.GT.U32.AND P3, PT, R6, 0x20, PT ;  /* 0x000000200600780c */ /* 0x000fe20003f64070 */
[----:B0-----:R-:W-:-:S04]  /*0130*/  IMAD.WIDE R2, R7, 0x4, R2 ;  /* 0x0000000407027825 */ /* 0x001fc800078e0202 */
[----:B-1----:R-:W-:Y:S08]  /*0140*/  @P1 BRA `(.L_x_1) ;  /* 0x0000000000101947 */ /* 0x002ff00003800000 */
[----:B------:R-:W2:Y:S04]  /*0150*/  LDG.E R4, desc[UR4][R2.64+0x400] ;  /* 0x0004000402047981 */ /* 0x000ea8000c1e1900 */
[----:B------:R-:W2:Y:S02]  /*0160*/  LDG.E R7, desc[UR4][R2.64] ;  /* 0x0000000402077981 */ /* 0x000ea4000c1e1900 */
[----:B--2---:R-:W-:-:S05]  /*0170*/  IMAD.IADD R7, R4, 0x1, R7 ;  /* 0x0000000104077824 */ /* 0x004fca00078e0207 */
[----:B------:R0:W-:Y:S02]  /*0180*/  STG.E desc[UR4][R2.64], R7 ;  /* 0x0000000702007986 */ /* 0x0001e4000c101904 */
.L_x_1:
[----:B------:R-:W-:Y:S05]  /*0190*/  BSYNC.RECONVERGENT B0 ;  /* 0x0000000000007941 */ /* 0x000fea0003800200 */
.L_x_0:
[----:B------:R-:W-:Y:S06]  /*01a0*/  BAR.SYNC.DEFER_BLOCKING 0x0 ;  /* 0x0000000000007b1d */ /* 0x000fec0000010000 */
[----:B------:R-:W-:Y:S04]  /*01b0*/  BSSY.RECONVERGENT B0, `(.L_x_2) ;  /* 0x0000006000007945 */ /* 0x000fe80003800200 */
[----:B------:R-:W-:Y:S05]  /*01c0*/  @P2 BRA `(.L_x_3) ;  /* 0x0000000000102947 */ /* 0x000fea0003800000 */
[----:B------:R-:W2:Y:S04]  /*01d0*/  LDG.E R4, desc[UR4][R2.64+0x200] ;  /* 0x0002000402047981 */ /* 0x000ea8000c1e1900 */
[----:B0-----:R-:W2:Y:S02]  /*01e0*/  LDG.E R7, desc[UR4][R2.64] ;  /* 0x0000000402077981 */ /* 0x001ea4000c1e1900 */
[----:B--2---:R-:W-:-:S05]  /*01f0*/  IMAD.IADD R7, R4, 0x1, R7 ;  /* 0x0000000104077824 */ /* 0x004fca00078e0207 */
[----:B------:R1:W-:Y:S02]  /*0200*/  STG.E desc[UR4][R2.64], R7 ;  /* 0x0000000702007986 */ /* 0x0003e4000c101904 */
.L_x_3:
[----:B------:R-:W-:Y:S05]  /*0210*/  BSYNC.RECONVERGENT B0 ;  /* 0x0000000000007941 */ /* 0x000fea0003800200 */
.L_x_2:
[----:B------:R-:W-:Y:S06]  /*0220*/  BAR.SYNC.DEFER_BLOCKING 0x0 ;  /* 0x0000000000007b1d */ /* 0x000fec0000010000 */
[----:B------:R-:W-:Y:S04]  /*0230*/  BSSY.RECONVERGENT B0, `(.L_x_4) ;  /* 0x0000006000007945 */ /* 0x000fe80003800200 */
[----:B------:R-:W-:Y:S05]  /*0240*/  @P0 BRA `(.L_x_5) ;  /* 0x0000000000100947 */ /* 0x000fea0003800000 */
[----:B------:R-:W2:Y:S04]  /*0250*/  LDG.E R4, desc[UR4][R2.64+0x100] ;  /* 0x0001000402047981 */ /* 0x000ea8000c1e1900 */
[----:B01----:R-:W2:Y:S02]  /*0260*/  LDG.E R7, desc[UR4][R2.64] ;  /* 0x0000000402077981 */ /* 0x003ea4000c1e1900 */
[----:B--2---:R-:W-:-:S05]  /*0270*/  IMAD.IADD R7, R4, 0x1, R7 ;  /* 0x0000000104077824 */ /* 0x004fca00078e0207 */
[----:B------:R2:W-:Y:S02]  /*0280*/  STG.E desc[UR4][R2.64], R7 ;  /* 0x0000000702007986 */ /* 0x0005e4000c101904 */
.L_x_5:
[----:B------:R-:W-:Y:S05]  /*0290*/  BSYNC.RECONVERGENT B0 ;  /* 0x0000000000007941 */ /* 0x000fea0003800200 */
.L_x_4:
[----:B------:R-:W-:Y:S06]  /*02a0*/  BAR.SYNC.DEFER_BLOCKING 0x0 ;  /* 0x0000000000007b1d */ /* 0x000fec0000010000 */
[----:B------:R-:W-:Y:S05]  /*02b0*/  @P3 EXIT ;  /* 0x000000000000394d */ /* 0x000fea0003800000 */
[----:B------:R-:W3:Y:S01]  /*02c0*/  LDCU.64 UR6, c[0x0][0x380] ;  /* 0x00007000ff0677ac */ /* 0x000ee20008000a00 */
[----:B------:R-:W-:-:S05]  /*02d0*/  IADD3 R5, P0, PT, R5, R6, RZ ;  /* 0x0000000605057210 */ /* 0x000fca0007f1e0ff */
[----:B------:R-:W-:Y:S01]  /*02e0*/  IMAD.X R8, RZ, RZ, RZ, P0 ;  /* 0x000000ffff087224 */ /* 0x000fe200000e06ff */
[----:B---3--:R-:W-:-:S04]  /*02f0*/  LEA R4, P0, R5, UR6, 0x2 ;  /* 0x0000000605047c11 */ /* 0x008fc8000f8010ff */
[----:B------:R-:W-:-:S05]  /*0300*/  LEA.HI.X R5, R5, UR7, R8, 0x2, P0 ;  /* 0x0000000705057c11 */ /* 0x000fca00080f1408 */
[----:B012---:R-:W2:Y:S04]  /*0310*/  LDG.E.STRONG.SYS R7, desc[UR4][R4.64+0x80] ;  /* 0x0000800404077981 */ /* 0x007ea8000c1f5900 */
[----:B------:R-:W2:Y:S02]  /*0320*/  LDG.E.STRONG.SYS R8, desc[UR4][R4.64] ;  /* 0x0000000404087981 */ /* 0x000ea4000c1f5900 */
[----:B--2---:R-:W-:-:S05]  /*0330*/  IADD3 R7, PT, PT, R7, R8, RZ ;  /* 0x0000000807077210 */ /* 0x004fca0007ffe0ff */
[----:B------:R0:W-:Y:S04]  /*0340*/  STG.E.STRONG.SYS desc[UR4][R4.64], R7 ;  /* 0x0000000704007986 */ /* 0x0001e8000c115904 */
[----:B------:R-:W2:Y:S04]  /*0350*/  LDG.E.STRONG.SYS R8, desc[UR4][R4.64+0x40] ;  /* 0x0000400404087981 */ /* 0x000ea8000c1f5900 */
[----:B------:R-:W2:Y:S02]  /*0360*/  LDG.E.STRONG.SYS R9, desc[UR4][R4.64] ;  /* 0x0000000404097981 */ /* 0x000ea4000c1f5900 */
[----:B--2---:R-:W-:-:S05]  /*0370*/  IMAD.IADD R9, R8, 0x1, R9 ;  /* 0x0000000108097824 */ /* 0x004fca00078e0209 */
[----:B------:R1:W-:Y:S04]  /*0380*/  STG.E.STRONG.SYS desc[UR4][R4.64], R9 ;  /* 0x0000000904007986 */ /* 0x0003e8000c115904 */
[----:B------:R-:W2:Y:S04]  /*0390*/  LDG.E.STRONG.SYS R8, desc[UR4][R4.64+0x20] ;  /* 0x0000200404087981 */ /* 0x000ea8000c1f5900 */
[----:B------:R-:W2:Y:S02]  /*03a0*/  LDG.E.STRONG.SYS R11, desc[UR4][R4.64] ;  /* 0x00000004040b7981 */ /* 0x000ea4000c1f5900 */
[----:B--2---:R-:W-:-:S05]  /*03b0*/  IMAD.IADD R11, R8, 0x1, R11 ;  /* 0x00000001080b7824 */ /* 0x004fca00078e020b */
[----:B------:R2:W-:Y:S04]  /*03c0*/  STG.E.STRONG.SYS desc[UR4][R4.64], R11 ;  /* 0x0000000b04007986 */ /* 0x0005e8000c115904 */
[----:B------:R-:W3:Y:S04]  /*03d0*/  LDG.E.STRONG.SYS R8, desc[UR4][R4.64+0x10] ;  /* 0x0000100404087981 */ /* 0x000ee8000c1f5900 */
[----:B------:R-:W3:Y:S02]  /*03e0*/  LDG.E.STRONG.SYS R13, desc[UR4][R4.64] ;  /* 0x00000004040d7981 */ /* 0x000ee4000c1f5900 */
[----:B---3--:R-:W-:-:S05]  /*03f0*/  IMAD.IADD R13, R8, 0x1, R13 ;  /* 0x00000001080d7824 */ /* 0x008fca00078e020d */
[----:B------:R2:W-:Y:S04]  /*0400*/  STG.E.STRONG.SYS desc[UR4][R4.64], R13 ;  /* 0x0000000d04007986 */ /* 0x0005e8000c115904 */
[----:B0-----:R-:W3:Y:S04]  /*0410*/  LDG.E.STRONG.SYS R7, desc[UR4][R4.64+0x8] ;  /* 0x0000080404077981 */ /* 0x001ee8000c1f5900 */
[----:B------:R-:W3:Y:S02]  /*0420*/  LDG.E.STRONG.SYS R8, desc[UR4][R4.64] ;  /* 0x0000000404087981 */ /* 0x000ee4000c1f5900 */
[----:B---3--:R-:W-:-:S05]  /*0430*/  IADD3 R7, PT, PT, R7, R8, RZ ;  /* 0x0000000807077210 */ /* 0x008fca0007ffe0ff */
[----:B------:R2:W-:Y:S04]  /*0440*/  STG.E.STRONG.SYS desc[UR4][R4.64], R7 ;  /* 0x0000000704007986 */ /* 0x0005e8000c115904 */
[----:B------:R-:W3:Y:S04]  /*0450*/  LDG.E.STRONG.SYS R8, desc[UR4][R4.64+0x4] ;  /* 0x0000040404087981 */ /* 0x000ee8000c1f5900 */
[----:B-1----:R-:W3:Y:S01]  /*0460*/  LDG.E.STRONG.SYS R9, desc[UR4][R4.64] ;  /* 0x0000000404097981 */ /* 0x002ee2000c1f5900 */
[----:B------:R-:W-:Y:S01]  /*0470*/  ISETP.NE.AND P0, PT, R6, RZ, PT ;  /* 0x000000ff0600720c */ /* 0x000fe20003f05270 */
[----:B---3--:R-:W-:-:S05]  /*0480*/  IMAD.IADD R9, R8, 0x1, R9 ;  /* 0x0000000108097824 */ /* 0x008fca00078e0209 */
[----:B------:R2:W-:Y:S07]  /*0490*/  STG.E.STRONG.SYS desc[UR4][R4.64], R9 ;  /* 0x0000000904007986 */ /* 0x0005ee000c115904 */
[----:B------:R-:W-:Y:S05]  /*04a0*/  @P0 EXIT ;  /* 0x000000000000094d */ /* 0x000fea0003800000 */
[----:B------:R-:W3:Y:S01]  /*04b0*/  LDG.E R3, desc[UR4][R2.64] ;  /* 0x0000000402037981 */ /* 0x000ee2000c1e1900 */
[----:B--2---:R-:W0:Y:S02]  /*04c0*/  LDC.64 R4, c[0x0][0x388] ;  /* 0x0000e200ff047b82 */ /* 0x004e240000000a00 */
[----:B0-----:R-:W-:-:S05]  /*04d0*/  IMAD.WIDE.U32 R4, R0, 0x4, R4 ;  /* 0x0000000400047825 */ /* 0x001fca00078e0004 */
[----:B---3--:R-:W-:Y:S01]  /*04e0*/  STG.E desc[UR4][R4.64], R3 ;  /* 0x0000000304007986 */ /* 0x008fe2000c101904 */
[----:B------:R-:W-:Y:S05]  /*04f0*/  EXIT ;  /* 0x000000000000794d */ /* 0x000fea0003800000 */
.L_x_6:
[----:B------:R-:W-:-:S00]  /*0500*/  BRA `(.L_x_6) ;  /* 0xfffffffc00fc7947 */ /* 0x000fc0000383ffff */
[----:B------:R-:W-:-:S00]  /*0510*/  NOP ;  /* 0x0000000000007918 */ /* 0x000fc00000000000 */
        /* <DEDUP_REMOVED lines=14> */
.L_x_7:


//--------------------- .nv.shared.reserved.0     --------------------------
	.section	.nv.shared.reserved.0,"aw",@nobits
	.weak		__nv_reservedSMEM_offset_0_alias
	.size		__nv_reservedSMEM_offset_0_alias, 0, 64
	.other		__nv_reservedSMEM_offset_0_alias,@"STO_CUDA_RESERVED_SHARED STV_DEFAULT"
__nv_reservedSMEM_offset_0_alias:
	.zero		0
	.zero		64


//--------------------- .nv.constant0._Z25neighbored_pair_reductionPiS_i --------------------------
	.section	.nv.constant0._Z25neighbored_pair_reductionPiS_i,"a",@progbits
	.sectionflags	@""
	.align	4
.nv.constant0._Z25neighbored_pair_reductionPiS_i:
	.zero		916


//--------------------- SYMBOLS --------------------------

	.type		.nv.reservedSmem.offset0,@object
	.size		.nv.reservedSmem.offset0,0x4
